//
// Generated by NVIDIA NVVM Compiler
//
// Compiler Build ID: CL-36424714
// Cuda compilation tools, release 13.0, V13.0.88
// Based on NVVM 20.0.0
//

.version 9.0
.target sm_100
.address_size 64

	// .globl	_Z7examplev
.extern .func  (.param .b32 func_retval0) vprintf
(
	.param .b64 vprintf_param_0,
	.param .b64 vprintf_param_1
)
;
.global .align 1 .b8 $str[19] = {95, 95, 67, 85, 68, 65, 95, 65, 82, 67, 72, 95, 95, 58, 32, 37, 115, 10};

.visible .entry _Z7examplev()
{
	.local .align 8 .b8 	__local_depot0[16];
	.reg .b64 	%SP;
	.reg .b64 	%SPL;
	.reg .b16 	%rs<4>;
	.reg .b32 	%r<3>;
	.reg .b64 	%rd<7>;

	mov.u64 	%SPL, __local_depot0;
	cvta.local.u64 	%SP, %SPL;
	add.u64 	%rd1, %SP, 0;
	add.u64 	%rd2, %SPL, 0;
	add.u64 	%rd3, %SP, 8;
	add.u64 	%rd4, %SPL, 8;
	mov.b16 	%rs1, 49;
	st.local.u8 	[%rd2], %rs1;
	mov.b16 	%rs2, 48;
	st.local.u8 	[%rd2+1], %rs2;
	st.local.u8 	[%rd2+2], %rs2;
	st.local.u8 	[%rd2+3], %rs2;
	mov.b16 	%rs3, 0;
	st.local.u8 	[%rd2+4], %rs3;
	st.local.u64 	[%rd4], %rd1;
	mov.u64 	%rd5, $str;
	cvta.global.u64 	%rd6, %rd5;
	{ // callseq 0, 0
	.param .b64 param0;
	st.param.b64 	[param0], %rd6;
	.param .b64 param1;
	st.param.b64 	[param1], %rd3;
	.param .b32 retval0;
	call.uni (retval0), 
	vprintf, 
	(
	param0, 
	param1
	);
	ld.param.b32 	%r1, [retval0];
	} // callseq 0
	ret;

}


// ===== COMPILED SASS (sm_100) =====

	.target	sm_100

	.elftype	@"ET_EXEC"


//--------------------- .note.nv.tkinfo           --------------------------
	.section	.note.nv.tkinfo,"",@"SHT_NOTE"
	.sectionflags	@"SHF_NOTE_NV_TKINFO"
	.tkinfo
        /*0018*/ 	.word	0x00000002
        /*0030*/ 	.string	""
        /*0030*/ 	.string	"ptxas"
        /*0030*/ 	.string	"Cuda compilation tools, release 13.0, V13.0.88"
        /*0030*/ 	.string	"Build cuda_13.0.r13.0/compiler.36424714_0"
        /*0030*/ 	.string	"-arch sm_100 -m 64 "



//--------------------- .note.nv.cuinfo           --------------------------
	.section	.note.nv.cuinfo,"",@"SHT_NOTE"
	.sectionflags	@"SHF_NOTE_NV_CUINFO"
        /*0018*/ 	.short	0x0002
        /*001a*/ 	.short	0x0064
        /*001c*/ 	.short	0x0082
	.zero		2


//--------------------- .nv.info                  --------------------------
	.section	.nv.info,"",@"SHT_CUDA_INFO"
	.align	4


	//----- nvinfo : EIATTR_REGCOUNT
	.align		4
        /*0000*/ 	.byte	0x04, 0x2f
        /*0002*/ 	.short	(.L_2 - .L_1)
	.align		4
.L_1:
        /*0004*/ 	.word	index@(_Z7examplev)
        /*0008*/ 	.word	0x00000018


	//----- nvinfo : EIATTR_FRAME_SIZE
	.align		4
.L_2:
        /*000c*/ 	.byte	0x04, 0x11
        /*000e*/ 	.short	(.L_4 - .L_3)
	.align		4
.L_3:
        /*0010*/ 	.word	index@(_Z7examplev)
        /*0014*/ 	.word	0x00000010


	//----- nvinfo : EIATTR_MIN_STACK_SIZE
	.align		4
.L_4:
        /*0018*/ 	.byte	0x04, 0x12
        /*001a*/ 	.short	(.L_6 - .L_5)
	.align		4
.L_5:
        /*001c*/ 	.word	index@(_Z7examplev)
        /*0020*/ 	.word	0x00000010
.L_6:


//--------------------- .nv.compat                --------------------------
	.section	.nv.compat,"",@"SHT_CUDA_COMPAT_INFO"
	.align	4
        /*0000*/ 	.byte	0x02, 0x09, 0x00, 0x00, 0x02, 0x02, 0x01, 0x00, 0x02, 0x05, 0x05, 0x00, 0x03, 0x07, 0x01, 0x01
        /*0010*/ 	.byte	0x02, 0x03, 0x00, 0x00, 0x02, 0x06, 0x01, 0x00, 0x04, 0x0b, 0x08, 0x00, 0x09, 0x00, 0x00, 0x00
        /*0020*/ 	.byte	0x00, 0x00, 0x00, 0x00


//--------------------- .nv.info._Z7examplev      --------------------------
	.section	.nv.info._Z7examplev,"",@"SHT_CUDA_INFO"
	.sectionflags	@""
	.align	4


	//----- nvinfo : EIATTR_CUDA_API_VERSION
	.align		4
        /*0000*/ 	.byte	0x04, 0x37
        /*0002*/ 	.short	(.L_8 - .L_7)
.L_7:
        /*0004*/ 	.word	0x00000082


	//----- nvinfo : EIATTR_SPARSE_MMA_MASK
	.align		4
.L_8:
        /*0008*/ 	.byte	0x03, 0x50
        /*000a*/ 	.short	0x0000


	//----- nvinfo : EIATTR_MAXREG_COUNT
	.align		4
        /*000c*/ 	.byte	0x03, 0x1b
        /*000e*/ 	.short	0x00ff


	//----- nvinfo : EIATTR_EXTERNS
	.align		4
        /*0010*/ 	.byte	0x04, 0x0f
        /*0012*/ 	.short	(.L_10 - .L_9)


	//   ....[0]....
	.align		4
.L_9:
        /*0014*/ 	.word	index@(vprintf)


	//----- nvinfo : EIATTR_MERCURY_ISA_VERSION
	.align		4
.L_10:
        /*0018*/ 	.byte	0x03, 0x5f
        /*001a*/ 	.short	0x0101


	//----- nvinfo : EIATTR_VRC_CTA_INIT_COUNT
	.align		4
        /*001c*/ 	.byte	0x02, 0x4a
	.zero		1
	.zero		1


	//----- nvinfo : EIATTR_SYSCALL_OFFSETS
	.align		4
        /*0020*/ 	.byte	0x04, 0x46
        /*0022*/ 	.short	(.L_12 - .L_11)


	//   ....[0]....
.L_11:
        /*0024*/ 	.word	0x00000160


	//----- nvinfo : EIATTR_EXIT_INSTR_OFFSETS
	.align		4
.L_12:
        /*0028*/ 	.byte	0x04, 0x1c
        /*002a*/ 	.short	(.L_14 - .L_13)


	//   ....[0]....
.L_13:
        /*002c*/ 	.word	0x00000170


	//----- nvinfo : EIATTR_SW_WAR
	.align		4
.L_14:
        /*0030*/ 	.byte	0x04, 0x36
        /*0032*/ 	.short	(.L_16 - .L_15)
.L_15:
        /*0034*/ 	.word	0x00000008
.L_16:


//--------------------- .nv.callgraph             --------------------------
	.section	.nv.callgraph,"",@"SHT_CUDA_CALLGRAPH"
	.align	4
	.sectionentsize	8
	.align		4
        /*0000*/ 	.word	0x00000000
	.align		4
        /*0004*/ 	.word	0xffffffff
	.align		4
        /*0008*/ 	.word	index@(_Z7examplev)
	.align		4
        /*000c*/ 	.word	index@(vprintf)
	.align		4
        /*0010*/ 	.word	0x00000000
	.align		4
        /*0014*/ 	.word	0xfffffffe
	.align		4
        /*0018*/ 	.word	0x00000000
	.align		4
        /*001c*/ 	.word	0xfffffffd
	.align		4
        /*0020*/ 	.word	0x00000000
	.align		4
        /*0024*/ 	.word	0xfffffffc


//--------------------- .nv.constant4             --------------------------
	.section	.nv.constant4,"a",@progbits
	.align	8
	.align		8
.nv.constant4:
        /*0000*/ 	.dword	vprintf
	.align		8
        /*0008*/ 	.dword	$str


//--------------------- .text._Z7examplev         --------------------------
	.section	.text._Z7examplev,"ax",@progbits
	.align	128
        .global         _Z7examplev
        .type           _Z7examplev,@function
        .size           _Z7examplev,(.L_x_2 - _Z7examplev)
        .other          _Z7examplev,@"STO_CUDA_ENTRY STV_DEFAULT"
_Z7examplev:
.text._Z7examplev:
[----:B------:R-:W0:Y:S01]  /*0000*/  LDC R1, c[0x0][0x37c] ;  /* 0x0000df00ff017b82 */ /* 0x000e220000000800 */
[----:B------:R-:W1:Y:S01]  /*0010*/  LDCU UR4, c[0x0][0x2f8] ;  /* 0x00005f00ff0477ac */ /* 0x000e620008000800 */
[----:B0-----:R-:W-:Y:S02]  /*0020*/  VIADD R1, R1, 0xfffffff0 ;  /* 0xfffffff001017836 */ /* 0x001fe40000000000 */
[----:B------:R-:W-:Y:S02]  /*0030*/  HFMA2 R10, -RZ, RZ, 0, 2.86102294921875e-06 ;  /* 0x00000030ff0a7431 */ /* 0x000fe400000001ff */
[----:B------:R-:W-:Y:S01]  /*0040*/  IMAD.MOV.U32 R3, RZ, RZ, 0x31 ;  /* 0x00000031ff037424 */ /* 0x000fe200078e00ff */
[----:B------:R-:W0:Y:S01]  /*0050*/  LDCU UR5, c[0x0][0x2fc] ;  /* 0x00005f80ff0577ac */ /* 0x000e220008000800 */
[----:B------:R-:W-:Y:S01]  /*0060*/  MOV R0, 0x0 ;  /* 0x0000000000007802 */ /* 0x000fe20000000f00 */
[----:B------:R-:W-:Y:S04]  /*0070*/  STL.U8 [R1+0x4], RZ ;  /* 0x000004ff01007387 */ /* 0x000fe80000100000 */
[----:B------:R2:W-:Y:S04]  /*0080*/  STL.U8 [R1], R3 ;  /* 0x0000000301007387 */ /* 0x0005e80000100000 */
[----:B------:R3:W-:Y:S01]  /*0090*/  STL.U8 [R1+0x1], R10 ;  /* 0x0000010a01007387 */ /* 0x0007e20000100000 */
[----:B-1----:R-:W-:-:S03]  /*00a0*/  IADD3 R8, P0, PT, R1, UR4, RZ ;  /* 0x0000000401087c10 */ /* 0x002fc6000ff1e0ff */
[----:B------:R3:W-:Y:S01]  /*00b0*/  STL.U8 [R1+0x2], R10 ;  /* 0x0000020a01007387 */ /* 0x0007e20000100000 */
[----:B--2---:R3:W1:Y:S01]  /*00c0*/  LDC.64 R2, c[0x4][R0] ;  /* 0x0100000000027b82 */ /* 0x0046620000000a00 */
[----:B0-----:R-:W-:Y:S02]  /*00d0*/  IMAD.X R9, RZ, RZ, UR5, P0 ;  /* 0x00000005ff097e24 */ /* 0x001fe400080e06ff */
[----:B------:R3:W-:Y:S01]  /*00e0*/  STL.U8 [R1+0x3], R10 ;  /* 0x0000030a01007387 */ /* 0x0007e20000100000 */
[----:B------:R-:W0:Y:S01]  /*00f0*/  LDCU.64 UR4, c[0x4][0x8] ;  /* 0x01000100ff0477ac */ /* 0x000e220008000a00 */
[----:B------:R-:W-:Y:S02]  /*0100*/  IADD3 R6, P0, PT, R8, 0x8, RZ ;  /* 0x0000000808067810 */ /* 0x000fe40007f1e0ff */
[----:B------:R3:W-:Y:S02]  /*0110*/  STL.64 [R1+0x8], R8 ;  /* 0x0000080801007387 */ /* 0x0007e40000100a00 */
[----:B------:R-:W-:-:S02]  /*0120*/  IADD3.X R7, PT, PT, RZ, R9, RZ, P0, !PT ;  /* 0x00000009ff077210 */ /* 0x000fc400007fe4ff */
[----:B0-----:R-:W-:Y:S01]  /*0130*/  MOV R4, UR4 ;  /* 0x0000000400047c02 */ /* 0x001fe20008000f00 */
[----:B---3--:R-:W-:-:S07]  /*0140*/  IMAD.U32 R5, RZ, RZ, UR5 ;  /* 0x00000005ff057e24 */ /* 0x008fce000f8e00ff */
[----:B------:R-:W-:-:S07]  /*0150*/  LEPC R20, `(.L_x_0) ;  /* 0x000000001014794e */ /* 0x000fce0000000000 */
[----:B-1----:R-:W-:Y:S05]  /*0160*/  CALL.ABS.NOINC R2 ;  /* 0x0000000002007343 */ /* 0x002fea0003c00000 */
.L_x_0:
[----:B------:R-:W-:Y:S05]  /*0170*/  EXIT ;  /* 0x000000000000794d */ /* 0x000fea0003800000 */
.L_x_1:
[----:B------:R-:W-:-:S00]  /*0180*/  BRA `(.L_x_1) ;  /* 0xfffffffc00fc7947 */ /* 0x000fc0000383ffff */
[----:B------:R-:W-:-:S00]  /*0190*/  NOP ;  /* 0x0000000000007918 */ /* 0x000fc00000000000 */
        /* <DEDUP_REMOVED lines=14> */
.L_x_2:


//--------------------- .nv.global.init           --------------------------
	.section	.nv.global.init,"aw",@progbits
.nv.global.init:
	.type		$str,@object
	.size		$str,(.L_0 - $str)
$str:
        /*0000*/ 	.byte	0x5f, 0x5f, 0x43, 0x55, 0x44, 0x41, 0x5f, 0x41, 0x52, 0x43, 0x48, 0x5f, 0x5f, 0x3a, 0x20, 0x25
        /*0010*/ 	.byte	0x73, 0x0a, 0x00
.L_0:


//--------------------- .nv.shared.reserved.0     --------------------------
	.section	.nv.shared.reserved.0,"aw",@nobits
	.weak		__nv_reservedSMEM_offset_0_alias
	.size		__nv_reservedSMEM_offset_0_alias, 0, 64
	.other		__nv_reservedSMEM_offset_0_alias,@"STO_CUDA_RESERVED_SHARED STV_DEFAULT"
__nv_reservedSMEM_offset_0_alias:
	.zero		0
	.zero		64


//--------------------- .nv.constant0._Z7examplev --------------------------
	.section	.nv.constant0._Z7examplev,"a",@progbits
	.sectionflags	@""
	.align	4
.nv.constant0._Z7examplev:
	.zero		896


//--------------------- SYMBOLS --------------------------

	.type		.nv.reservedSmem.offset0,@object
	.size		.nv.reservedSmem.offset0,0x4
	.type		vprintf,@function
